	.headerflags	@"EF_CUDA_TEXMODE_UNIFIED EF_CUDA_64BIT_ADDRESS EF_CUDA_ACCELERATORS EF_CUDA_SM90 EF_CUDA_VIRTUAL_SM(EF_CUDA_SM90)"
	.elftype	@"ET_EXEC"


//--------------------- .nv.info                  --------------------------
	.section	.nv.info,"",@"SHT_CUDA_INFO"
	.align	4


	//----- nvinfo : EIATTR_REGCOUNT
	.align		4
        /*0000*/ 	.byte	0x04, 0x2f
        /*0002*/ 	.short	(.L_1 - .L_0)
	.align		4
.L_0:
        /*0004*/ 	.word	index@(triton_poi_fused_clone_25)
        /*0008*/ 	.word	0x00000010


	//----- nvinfo : EIATTR_MIN_STACK_SIZE
	.align		4
.L_1:
        /*000c*/ 	.byte	0x04, 0x12
        /*000e*/ 	.short	(.L_3 - .L_2)
	.align		4
.L_2:
        /*0010*/ 	.word	index@(triton_poi_fused_clone_25)
        /*0014*/ 	.word	0x00000000


	//----- nvinfo : EIATTR_FRAME_SIZE
	.align		4
.L_3:
        /*0018*/ 	.byte	0x04, 0x11
        /*001a*/ 	.short	(.L_5 - .L_4)
	.align		4
.L_4:
        /*001c*/ 	.word	index@(triton_poi_fused_clone_25)
        /*0020*/ 	.word	0x00000000


	//----- nvinfo : EIATTR_MIN_STACK_SIZE
	.align		4
.L_5:
        /*0024*/ 	.byte	0x04, 0x12
        /*0026*/ 	.short	(.L_7 - .L_6)
	.align		4
.L_6:
        /*0028*/ 	.word	index@(triton_poi_fused_clone_25)
        /*002c*/ 	.word	0x00000000
.L_7:


//--------------------- .nv.info.triton_poi_fused_clone_25 --------------------------
	.section	.nv.info.triton_poi_fused_clone_25,"",@"SHT_CUDA_INFO"
	.sectionflags	@""
	.align	4


	//----- nvinfo : EIATTR_CUDA_API_VERSION
	.align		4
        /*0000*/ 	.byte	0x04, 0x37
        /*0002*/ 	.short	(.L_9 - .L_8)
.L_8:
        /*0004*/ 	.word	0x0000007c


	//----- nvinfo : EIATTR_KPARAM_INFO
	.align		4
.L_9:
        /*0008*/ 	.byte	0x04, 0x17
        /*000a*/ 	.short	(.L_11 - .L_10)
.L_10:
        /*000c*/ 	.word	0x00000000
        /*0010*/ 	.short	0x0003
        /*0012*/ 	.short	0x0018
        /*0014*/ 	.byte	0x00, 0xf0, 0x11, 0x00


	//----- nvinfo : EIATTR_KPARAM_INFO
	.align		4
.L_11:
        /*0018*/ 	.byte	0x04, 0x17
        /*001a*/ 	.short	(.L_13 - .L_12)
.L_12:
        /*001c*/ 	.word	0x00000000
        /*0020*/ 	.short	0x0002
        /*0022*/ 	.short	0x0010
        /*0024*/ 	.byte	0x00, 0xf4, 0x21, 0x00


	//----- nvinfo : EIATTR_KPARAM_INFO
	.align		4
.L_13:
        /*0028*/ 	.byte	0x04, 0x17
        /*002a*/ 	.short	(.L_15 - .L_14)
.L_14:
        /*002c*/ 	.word	0x00000000
        /*0030*/ 	.short	0x0001
        /*0032*/ 	.short	0x0008
        /*0034*/ 	.byte	0x00, 0xf4, 0x21, 0x00


	//----- nvinfo : EIATTR_KPARAM_INFO
	.align		4
.L_15:
        /*0038*/ 	.byte	0x04, 0x17
        /*003a*/ 	.short	(.L_17 - .L_16)
.L_16:
        /*003c*/ 	.word	0x00000000
        /*0040*/ 	.short	0x0000
        /*0042*/ 	.short	0x0000
        /*0044*/ 	.byte	0x00, 0xf4, 0x21, 0x00


	//----- nvinfo : EIATTR_SPARSE_MMA_MASK
	.align		4
.L_17:
        /*0048*/ 	.byte	0x03, 0x50
        /*004a*/ 	.short	0x0000


	//----- nvinfo : EIATTR_MAXREG_COUNT
	.align		4
        /*004c*/ 	.byte	0x03, 0x1b
        /*004e*/ 	.short	0x00ff


	//----- nvinfo : EIATTR_EXIT_INSTR_OFFSETS
	.align		4
        /*0050*/ 	.byte	0x04, 0x1c
        /*0052*/ 	.short	(.L_19 - .L_18)


	//   ....[0]....
.L_18:
        /*0054*/ 	.word	0x000001a0


	//   ....[1]....
        /*0058*/ 	.word	0x000001c0


	//----- nvinfo : EIATTR_REQNTID
	.align		4
.L_19:
        /*005c*/ 	.byte	0x04, 0x10
        /*005e*/ 	.short	(.L_21 - .L_20)
.L_20:
        /*0060*/ 	.word	0x00000080
        /*0064*/ 	.word	0x00000001
        /*0068*/ 	.word	0x00000001


	//----- nvinfo : EIATTR_CBANK_PARAM_SIZE
	.align		4
.L_21:
        /*006c*/ 	.byte	0x03, 0x19
        /*006e*/ 	.short	0x001c


	//----- nvinfo : EIATTR_PARAM_CBANK
	.align		4
        /*0070*/ 	.byte	0x04, 0x0a
        /*0072*/ 	.short	(.L_23 - .L_22)
	.align		4
.L_22:
        /*0074*/ 	.word	index@(.nv.constant0.triton_poi_fused_clone_25)
        /*0078*/ 	.short	0x0210
        /*007a*/ 	.short	0x001c


	//----- nvinfo : EIATTR_SW_WAR
	.align		4
.L_23:
        /*007c*/ 	.byte	0x04, 0x36
        /*007e*/ 	.short	(.L_25 - .L_24)
.L_24:
        /*0080*/ 	.word	0x00000008
.L_25:


//--------------------- .nv.callgraph             --------------------------
	.section	.nv.callgraph,"",@"SHT_CUDA_CALLGRAPH"
	.align	4
	.sectionentsize	8
	.align		4
        /*0000*/ 	.word	0x00000000
	.align		4
        /*0004*/ 	.word	0xffffffff
	.align		4
        /*0008*/ 	.word	0x00000000
	.align		4
        /*000c*/ 	.word	0xfffffffe
	.align		4
        /*0010*/ 	.word	0x00000000
	.align		4
        /*0014*/ 	.word	0xfffffffd
	.align		4
        /*0018*/ 	.word	0x00000000
	.align		4
        /*001c*/ 	.word	0xfffffffc


//--------------------- .text.triton_poi_fused_clone_25 --------------------------
	.section	.text.triton_poi_fused_clone_25,"ax",@progbits
	.align	128
        .global         triton_poi_fused_clone_25
        .type           triton_poi_fused_clone_25,@function
        .size           triton_poi_fused_clone_25,(.L_x_1 - triton_poi_fused_clone_25)
        .other          triton_poi_fused_clone_25,@"STO_CUDA_ENTRY STV_DEFAULT"
triton_poi_fused_clone_25:
.text.triton_poi_fused_clone_25:
[----:B------:R-:W0:Y:S02]  /*0000*/  LDC R1, c[0x0][0x28] ;  /* 0x00000a00ff017b82 */ /* 0x000e240000000800 */
[----:B------:R-:W1:Y:S01]  /*0010*/  S2R R0, SR_TID.X ;  /* 0x0000000000007919 */ /* 0x000e620000002100 */
[----:B------:R-:W2:Y:S01]  /*0020*/  LDC.64 R2, c[0x0][0x210] ;  /* 0x00008400ff027b82 */ /* 0x000ea20000000a00 */
[----:B------:R-:W-:Y:S01]  /*0030*/  CS2R R12, SRZ ;  /* 0x00000000000c7805 */ /* 0x000fe2000001ff00 */
[----:B------:R-:W-:Y:S01]  /*0040*/  ULDC.64 UR4, c[0x0][0x208] ;  /* 0x0000820000047ab9 */ /* 0x000fe20000000a00 */
[----:B------:R-:W3:Y:S05]  /*0050*/  S2R R9, SR_CTAID.X ;  /* 0x0000000000097919 */ /* 0x000eea0000002500 */
[----:B------:R-:W4:Y:S01]  /*0060*/  LDC.64 R4, c[0x0][0x218] ;  /* 0x00008600ff047b82 */ /* 0x000f220000000a00 */
[----:B-1----:R-:W-:-:S05]  /*0070*/  IMAD.SHL.U32 R0, R0, 0x2, RZ ;  /* 0x0000000200007824 */ /* 0x002fca00078e00ff */
[----:B------:R-:W-:-:S05]  /*0080*/  LOP3.LUT R0, R0, 0xfe, RZ, 0xc0, !PT ;  /* 0x000000fe00007812 */ /* 0x000fca00078ec0ff */
[----:B---3--:R-:W-:-:S05]  /*0090*/  IMAD R9, R9, 0x100, R0 ;  /* 0x0000010009097824 */ /* 0x008fca00078e0200 */
[----:B------:R-:W-:Y:S02]  /*00a0*/  SHF.R.S32.HI R0, RZ, 0x1f, R9 ;  /* 0x0000001fff007819 */ /* 0x000fe40000011409 */
[----:B------:R-:W-:Y:S02]  /*00b0*/  ISETP.GE.AND P0, PT, R9, 0x800, PT ;  /* 0x000008000900780c */ /* 0x000fe40003f06270 */
[----:B------:R-:W-:-:S04]  /*00c0*/  LEA.HI R0, R0, R9, RZ, 0x9 ;  /* 0x0000000900007211 */ /* 0x000fc800078f48ff */
[----:B------:R-:W-:Y:S02]  /*00d0*/  LOP3.LUT R6, R0, 0xfffffe00, RZ, 0xc0, !PT ;  /* 0xfffffe0000067812 */ /* 0x000fe400078ec0ff */
[----:B------:R-:W-:Y:S02]  /*00e0*/  SHF.R.S32.HI R0, RZ, 0x9, R0 ;  /* 0x00000009ff007819 */ /* 0x000fe40000011400 */
[----:B------:R-:W-:-:S05]  /*00f0*/  IADD3 R7, R9, 0xa00, -R6 ;  /* 0x00000a0009077810 */ /* 0x000fca0007ffe806 */
[----:B------:R-:W-:Y:S02]  /*0100*/  IMAD R11, R0, 0x4800, R7 ;  /* 0x00004800000b7824 */ /* 0x000fe400078e0207 */
[----:B----4-:R-:W-:Y:S02]  /*0110*/  IMAD.WIDE.U32 R4, R7, 0x4, R4 ;  /* 0x0000000407047825 */ /* 0x010fe400078e0004 */
[----:B------:R-:W1:Y:S02]  /*0120*/  LDC.64 R6, c[0x0][0x220] ;  /* 0x00008800ff067b82 */ /* 0x000e640000000a00 */
[----:B--2---:R-:W-:Y:S01]  /*0130*/  IMAD.WIDE R2, R11, 0x4, R2 ;  /* 0x000000040b027825 */ /* 0x004fe200078e0202 */
[----:B------:R-:W-:Y:S01]  /*0140*/  CS2R R10, SRZ ;  /* 0x00000000000a7805 */ /* 0x000fe2000001ff00 */
[----:B------:R-:W2:Y:S05]  /*0150*/  @!P0 LDG.E.EL.64 R12, desc[UR4][R4.64] ;  /* 0x00000004040c8981 */ /* 0x000eaa000c2e1b00 */
[----:B------:R-:W2:Y:S01]  /*0160*/  @!P0 LDG.E.64 R10, desc[UR4][R2.64] ;  /* 0x00000004020a8981 */ /* 0x000ea2000c1e1b00 */
[----:B-1----:R-:W-:-:S04]  /*0170*/  IMAD.WIDE R6, R9, 0x4, R6 ;  /* 0x0000000409067825 */ /* 0x002fc800078e0206 */
[----:B--2---:R-:W-:Y:S01]  /*0180*/  FADD R10, R12, R10 ;  /* 0x0000000a0c0a7221 */ /* 0x004fe20000000000 */
[----:B------:R-:W-:Y:S01]  /*0190*/  FADD R11, R13, R11 ;  /* 0x0000000b0d0b7221 */ /* 0x000fe20000000000 */
[----:B------:R-:W-:Y:S06]  /*01a0*/  @P0 EXIT ;  /* 0x000000000000094d */ /* 0x000fec0003800000 */
[----:B------:R-:W-:Y:S01]  /*01b0*/  STG.E.64 desc[UR4][R6.64], R10 ;  /* 0x0000000a06007986 */ /* 0x000fe2000c101b04 */
[----:B------:R-:W-:Y:S05]  /*01c0*/  EXIT ;  /* 0x000000000000794d */ /* 0x000fea0003800000 */
.L_x_0:
[----:B------:R-:W-:-:S00]  /*01d0*/  BRA `(.L_x_0) ;  /* 0xfffffffc00fc7947 */ /* 0x000fc0000383ffff */
[----:B------:R-:W-:-:S00]  /*01e0*/  NOP ;  /* 0x0000000000007918 */ /* 0x000fc00000000000 */
        /* <DEDUP_REMOVED lines=9> */
.L_x_1:


//--------------------- .nv.constant0.triton_poi_fused_clone_25 --------------------------
	.section	.nv.constant0.triton_poi_fused_clone_25,"a",@progbits
	.sectionflags	@""
	.align	4
.nv.constant0.triton_poi_fused_clone_25:
	.zero		556
